	.headerflags	@"EF_CUDA_TEXMODE_UNIFIED EF_CUDA_64BIT_ADDRESS EF_CUDA_ACCELERATORS EF_CUDA_SM90 EF_CUDA_VIRTUAL_SM(EF_CUDA_SM90)"
	.elftype	@"ET_EXEC"


//--------------------- .nv.info                  --------------------------
	.section	.nv.info,"",@"SHT_CUDA_INFO"
	.align	4


	//----- nvinfo : EIATTR_REGCOUNT
	.align		4
        /*0000*/ 	.byte	0x04, 0x2f
        /*0002*/ 	.short	(.L_3 - .L_2)
	.align		4
.L_2:
        /*0004*/ 	.word	index@(triton_poi_fused__native_batch_norm_legit_no_training_add_44)
        /*0008*/ 	.word	0x00000020


	//----- nvinfo : EIATTR_MIN_STACK_SIZE
	.align		4
.L_3:
        /*000c*/ 	.byte	0x04, 0x12
        /*000e*/ 	.short	(.L_5 - .L_4)
	.align		4
.L_4:
        /*0010*/ 	.word	index@(triton_poi_fused__native_batch_norm_legit_no_training_add_44)
        /*0014*/ 	.word	0x00000000


	//----- nvinfo : EIATTR_FRAME_SIZE
	.align		4
.L_5:
        /*0018*/ 	.byte	0x04, 0x11
        /*001a*/ 	.short	(.L_7 - .L_6)
	.align		4
.L_6:
        /*001c*/ 	.word	index@(triton_poi_fused__native_batch_norm_legit_no_training_add_44)
        /*0020*/ 	.word	0x00000000


	//----- nvinfo : EIATTR_MIN_STACK_SIZE
	.align		4
.L_7:
        /*0024*/ 	.byte	0x04, 0x12
        /*0026*/ 	.short	(.L_9 - .L_8)
	.align		4
.L_8:
        /*0028*/ 	.word	index@(triton_poi_fused__native_batch_norm_legit_no_training_add_44)
        /*002c*/ 	.word	0x00000000
.L_9:


//--------------------- .nv.info.triton_poi_fused__native_batch_norm_legit_no_training_add_44 --------------------------
	.section	.nv.info.triton_poi_fused__native_batch_norm_legit_no_training_add_44,"",@"SHT_CUDA_INFO"
	.sectionflags	@""
	.align	4


	//----- nvinfo : EIATTR_CUDA_API_VERSION
	.align		4
        /*0000*/ 	.byte	0x04, 0x37
        /*0002*/ 	.short	(.L_11 - .L_10)
.L_10:
        /*0004*/ 	.word	0x0000007c


	//----- nvinfo : EIATTR_KPARAM_INFO
	.align		4
.L_11:
        /*0008*/ 	.byte	0x04, 0x17
        /*000a*/ 	.short	(.L_13 - .L_12)
.L_12:
        /*000c*/ 	.word	0x00000000
        /*0010*/ 	.short	0x0008
        /*0012*/ 	.short	0x003c
        /*0014*/ 	.byte	0x00, 0xf0, 0x11, 0x00


	//----- nvinfo : EIATTR_KPARAM_INFO
	.align		4
.L_13:
        /*0018*/ 	.byte	0x04, 0x17
        /*001a*/ 	.short	(.L_15 - .L_14)
.L_14:
        /*001c*/ 	.word	0x00000000
        /*0020*/ 	.short	0x0007
        /*0022*/ 	.short	0x0038
        /*0024*/ 	.byte	0x00, 0xf0, 0x11, 0x00


	//----- nvinfo : EIATTR_KPARAM_INFO
	.align		4
.L_15:
        /*0028*/ 	.byte	0x04, 0x17
        /*002a*/ 	.short	(.L_17 - .L_16)
.L_16:
        /*002c*/ 	.word	0x00000000
        /*0030*/ 	.short	0x0006
        /*0032*/ 	.short	0x0030
        /*0034*/ 	.byte	0x00, 0xf4, 0x21, 0x00


	//----- nvinfo : EIATTR_KPARAM_INFO
	.align		4
.L_17:
        /*0038*/ 	.byte	0x04, 0x17
        /*003a*/ 	.short	(.L_19 - .L_18)
.L_18:
        /*003c*/ 	.word	0x00000000
        /*0040*/ 	.short	0x0005
        /*0042*/ 	.short	0x0028
        /*0044*/ 	.byte	0x00, 0xf4, 0x21, 0x00


	//----- nvinfo : EIATTR_KPARAM_INFO
	.align		4
.L_19:
        /*0048*/ 	.byte	0x04, 0x17
        /*004a*/ 	.short	(.L_21 - .L_20)
.L_20:
        /*004c*/ 	.word	0x00000000
        /*0050*/ 	.short	0x0004
        /*0052*/ 	.short	0x0020
        /*0054*/ 	.byte	0x00, 0xf4, 0x21, 0x00


	//----- nvinfo : EIATTR_KPARAM_INFO
	.align		4
.L_21:
        /*0058*/ 	.byte	0x04, 0x17
        /*005a*/ 	.short	(.L_23 - .L_22)
.L_22:
        /*005c*/ 	.word	0x00000000
        /*0060*/ 	.short	0x0003
        /*0062*/ 	.short	0x0018
        /*0064*/ 	.byte	0x00, 0xf4, 0x21, 0x00


	//----- nvinfo : EIATTR_KPARAM_INFO
	.align		4
.L_23:
        /*0068*/ 	.byte	0x04, 0x17
        /*006a*/ 	.short	(.L_25 - .L_24)
.L_24:
        /*006c*/ 	.word	0x00000000
        /*0070*/ 	.short	0x0002
        /*0072*/ 	.short	0x0010
        /*0074*/ 	.byte	0x00, 0xf4, 0x21, 0x00


	//----- nvinfo : EIATTR_KPARAM_INFO
	.align		4
.L_25:
        /*0078*/ 	.byte	0x04, 0x17
        /*007a*/ 	.short	(.L_27 - .L_26)
.L_26:
        /*007c*/ 	.word	0x00000000
        /*0080*/ 	.short	0x0001
        /*0082*/ 	.short	0x0008
        /*0084*/ 	.byte	0x00, 0xf4, 0x21, 0x00


	//----- nvinfo : EIATTR_KPARAM_INFO
	.align		4
.L_27:
        /*0088*/ 	.byte	0x04, 0x17
        /*008a*/ 	.short	(.L_29 - .L_28)
.L_28:
        /*008c*/ 	.word	0x00000000
        /*0090*/ 	.short	0x0000
        /*0092*/ 	.short	0x0000
        /*0094*/ 	.byte	0x00, 0xf4, 0x21, 0x00


	//----- nvinfo : EIATTR_SPARSE_MMA_MASK
	.align		4
.L_29:
        /*0098*/ 	.byte	0x03, 0x50
        /*009a*/ 	.short	0x0000


	//----- nvinfo : EIATTR_MAXREG_COUNT
	.align		4
        /*009c*/ 	.byte	0x03, 0x1b
        /*009e*/ 	.short	0x00ff


	//----- nvinfo : EIATTR_EXIT_INSTR_OFFSETS
	.align		4
        /*00a0*/ 	.byte	0x04, 0x1c
        /*00a2*/ 	.short	(.L_31 - .L_30)


	//   ....[0]....
.L_30:
        /*00a4*/ 	.word	0x00000590


	//   ....[1]....
        /*00a8*/ 	.word	0x00000650


	//----- nvinfo : EIATTR_REQNTID
	.align		4
.L_31:
        /*00ac*/ 	.byte	0x04, 0x10
        /*00ae*/ 	.short	(.L_33 - .L_32)
.L_32:
        /*00b0*/ 	.word	0x00000080
        /*00b4*/ 	.word	0x00000001
        /*00b8*/ 	.word	0x00000001


	//----- nvinfo : EIATTR_CBANK_PARAM_SIZE
	.align		4
.L_33:
        /*00bc*/ 	.byte	0x03, 0x19
        /*00be*/ 	.short	0x0040


	//----- nvinfo : EIATTR_PARAM_CBANK
	.align		4
        /*00c0*/ 	.byte	0x04, 0x0a
        /*00c2*/ 	.short	(.L_35 - .L_34)
	.align		4
.L_34:
        /*00c4*/ 	.word	index@(.nv.constant0.triton_poi_fused__native_batch_norm_legit_no_training_add_44)
        /*00c8*/ 	.short	0x0210
        /*00ca*/ 	.short	0x0040


	//----- nvinfo : EIATTR_SW_WAR
	.align		4
.L_35:
        /*00cc*/ 	.byte	0x04, 0x36
        /*00ce*/ 	.short	(.L_37 - .L_36)
.L_36:
        /*00d0*/ 	.word	0x00000008
.L_37:


//--------------------- .nv.callgraph             --------------------------
	.section	.nv.callgraph,"",@"SHT_CUDA_CALLGRAPH"
	.align	4
	.sectionentsize	8
	.align		4
        /*0000*/ 	.word	0x00000000
	.align		4
        /*0004*/ 	.word	0xffffffff
	.align		4
        /*0008*/ 	.word	0x00000000
	.align		4
        /*000c*/ 	.word	0xfffffffe
	.align		4
        /*0010*/ 	.word	0x00000000
	.align		4
        /*0014*/ 	.word	0xfffffffd
	.align		4
        /*0018*/ 	.word	0x00000000
	.align		4
        /*001c*/ 	.word	0xfffffffc


//--------------------- .nv.constant4             --------------------------
	.section	.nv.constant4,"a",@progbits
	.align	8
	.align		8
.nv.constant4:
        /*0000*/ 	.dword	_$_str
	.align		8
        /*0008*/ 	.dword	_$_str_$_2


//--------------------- .text.triton_poi_fused__native_batch_norm_legit_no_training_add_44 --------------------------
	.section	.text.triton_poi_fused__native_batch_norm_legit_no_training_add_44,"ax",@progbits
	.sectionflags	@"SHF_BARRIERS=1"
	.align	128
        .global         triton_poi_fused__native_batch_norm_legit_no_training_add_44
        .type           triton_poi_fused__native_batch_norm_legit_no_training_add_44,@function
        .size           triton_poi_fused__native_batch_norm_legit_no_training_add_44,(.L_x_1 - triton_poi_fused__native_batch_norm_legit_no_training_add_44)
        .other          triton_poi_fused__native_batch_norm_legit_no_training_add_44,@"STO_CUDA_ENTRY STV_DEFAULT"
triton_poi_fused__native_batch_norm_legit_no_training_add_44:
.text.triton_poi_fused__native_batch_norm_legit_no_training_add_44:
[----:B------:R-:W0:Y:S01]  /*0000*/  LDC R1, c[0x0][0x28] ;  /* 0x00000a00ff017b82 */ /* 0x000e220000000800 */
[----:B------:R-:W1:Y:S07]  /*0010*/  S2R R20, SR_CTAID.X ;  /* 0x0000000000147919 */ /* 0x000e6e0000002500 */
[----:B------:R-:W2:Y:S01]  /*0020*/  LDC.64 R10, c[0x0][0x228] ;  /* 0x00008a00ff0a7b82 */ /* 0x000ea20000000a00 */
[----:B------:R-:W-:Y:S01]  /*0030*/  CS2R R2, SRZ ;  /* 0x0000000000027805 */ /* 0x000fe2000001ff00 */
[----:B------:R-:W-:Y:S01]  /*0040*/  ULDC.64 UR6, c[0x0][0x208] ;  /* 0x0000820000067ab9 */ /* 0x000fe20000000a00 */
[----:B------:R-:W3:Y:S01]  /*0050*/  S2R R18, SR_TID.X ;  /* 0x0000000000127919 */ /* 0x000ee20000002100 */
[----:B------:R-:W4:Y:S04]  /*0060*/  S2R R0, SR_CTAID.Y ;  /* 0x0000000000007919 */ /* 0x000f280000002600 */
[----:B------:R-:W5:Y:S08]  /*0070*/  LDC.64 R16, c[0x0][0x218] ;  /* 0x00008600ff107b82 */ /* 0x000f700000000a00 */
[----:B------:R-:W5:Y:S08]  /*0080*/  LDC.64 R14, c[0x0][0x220] ;  /* 0x00008800ff0e7b82 */ /* 0x000f700000000a00 */
[----:B------:R-:W5:Y:S01]  /*0090*/  LDC.64 R6, c[0x0][0x230] ;  /* 0x00008c00ff067b82 */ /* 0x000f620000000a00 */
[----:B-1----:R-:W-:-:S07]  /*00a0*/  IMAD.SHL.U32 R20, R20, 0x40, RZ ;  /* 0x0000004014147824 */ /* 0x002fce00078e00ff */
[----:B------:R-:W1:Y:S01]  /*00b0*/  LDC.64 R8, c[0x0][0x238] ;  /* 0x00008e00ff087b82 */ /* 0x000e620000000a00 */
[----:B---3--:R-:W-:-:S05]  /*00c0*/  IMAD.SHL.U32 R19, R18, 0x2, RZ ;  /* 0x0000000212137824 */ /* 0x008fca00078e00ff */
[----:B------:R-:W-:Y:S02]  /*00d0*/  LOP3.LUT R27, R20, 0x3e, R19, 0xf8, !PT ;  /* 0x0000003e141b7812 */ /* 0x000fe400078ef813 */
[----:B------:R-:W3:Y:S02]  /*00e0*/  LDC.64 R4, c[0x0][0x210] ;  /* 0x00008400ff047b82 */ /* 0x000ee40000000a00 */
[C---:B------:R-:W-:Y:S01]  /*00f0*/  ISETP.GE.AND P1, PT, R27.reuse, 0x38, PT ;  /* 0x000000381b00780c */ /* 0x040fe20003f26270 */
[----:B--2---:R-:W-:-:S12]  /*0100*/  IMAD.WIDE R10, R27, 0x4, R10 ;  /* 0x000000041b0a7825 */ /* 0x004fd800078e020a */
[----:B------:R2:W3:Y:S01]  /*0110*/  @!P1 LDG.E.EL.64 R2, desc[UR6][R10.64] ;  /* 0x000000060a029981 */ /* 0x0004e2000c2e1b00 */
[----:B------:R-:W-:Y:S01]  /*0120*/  SHF.R.U32.HI R23, RZ, 0x5, R18 ;  /* 0x00000005ff177819 */ /* 0x000fe20000011612 */
[----:B----4-:R-:W-:Y:S02]  /*0130*/  IMAD.SHL.U32 R0, R0, 0x4, RZ ;  /* 0x0000000400007824 */ /* 0x010fe400078e00ff */
[----:B0----5:R-:W-:Y:S01]  /*0140*/  IMAD.WIDE R14, R27, 0x4, R14 ;  /* 0x000000041b0e7825 */ /* 0x021fe200078e020e */
[----:B------:R-:W-:-:S04]  /*0150*/  SGXT.U32 R23, R23, 0x2 ;  /* 0x000000021717781a */ /* 0x000fc80000000000 */
[----:B------:R-:W-:Y:S02]  /*0160*/  LOP3.LUT R12, R0, R23, RZ, 0xfc, !PT ;  /* 0x00000017000c7212 */ /* 0x000fe400078efcff */
[----:B--2---:R-:W-:Y:S02]  /*0170*/  CS2R R10, SRZ ;  /* 0x00000000000a7805 */ /* 0x004fe4000001ff00 */
[C---:B------:R-:W-:Y:S01]  /*0180*/  ISETP.LT.AND P0, PT, R12.reuse, 0x40, !P1 ;  /* 0x000000400c00780c */ /* 0x040fe20004f01270 */
[----:B------:R-:W-:Y:S01]  /*0190*/  IMAD R21, R12, 0x38, R27 ;  /* 0x000000380c157824 */ /* 0x000fe200078e021b */
[----:B------:R-:W-:-:S03]  /*01a0*/  CS2R R12, SRZ ;  /* 0x00000000000c7805 */ /* 0x000fc6000001ff00 */
[----:B------:R-:W-:Y:S01]  /*01b0*/  IMAD.WIDE R16, R21, 0x4, R16 ;  /* 0x0000000415107825 */ /* 0x000fe200078e0210 */
[----:B------:R-:W-:Y:S02]  /*01c0*/  CS2R R24, SRZ ;  /* 0x0000000000187805 */ /* 0x000fe4000001ff00 */
[----:B------:R-:W2:Y:S01]  /*01d0*/  @!P1 LDG.E.EL.64 R12, desc[UR6][R14.64] ;  /* 0x000000060e0c9981 */ /* 0x000ea2000c2e1b00 */
[----:B------:R-:W-:-:S04]  /*01e0*/  IMAD.WIDE R6, R27, 0x4, R6 ;  /* 0x000000041b067825 */ /* 0x000fc800078e0206 */
[----:B------:R-:W2:Y:S01]  /*01f0*/  @P0 LDG.E.EL.64 R10, desc[UR6][R16.64] ;  /* 0x00000006100a0981 */ /* 0x000ea2000c2e1b00 */
[----:B-1----:R-:W-:Y:S01]  /*0200*/  IMAD.WIDE R26, R27, 0x4, R8 ;  /* 0x000000041b1a7825 */ /* 0x002fe200078e0208 */
[----:B------:R-:W-:Y:S02]  /*0210*/  CS2R R8, SRZ ;  /* 0x0000000000087805 */ /* 0x000fe4000001ff00 */
[----:B------:R0:W4:Y:S01]  /*0220*/  @!P1 LDG.E.EL.64 R24, desc[UR6][R6.64] ;  /* 0x0000000606189981 */ /* 0x000122000c2e1b00 */
[----:B---3--:R-:W-:Y:S01]  /*0230*/  IMAD.WIDE R28, R21, 0x4, R4 ;  /* 0x00000004151c7825 */ /* 0x008fe200078e0204 */
[----:B------:R-:W-:Y:S02]  /*0240*/  CS2R R4, SRZ ;  /* 0x0000000000047805 */ /* 0x000fe4000001ff00 */
[----:B------:R-:W4:Y:S04]  /*0250*/  @!P1 LDG.E.EL.64 R8, desc[UR6][R26.64] ;  /* 0x000000061a089981 */ /* 0x000f28000c2e1b00 */
[----:B------:R-:W3:Y:S01]  /*0260*/  @P0 LDG.E.EL.64 R4, desc[UR6][R28.64] ;  /* 0x000000061c040981 */ /* 0x000ee2000c2e1b00 */
[----:B------:R-:W1:Y:S01]  /*0270*/  S2UR UR5, SR_CgaCtaId ;  /* 0x00000000000579c3 */ /* 0x000e620000008800 */
[----:B0-----:R-:W-:Y:S01]  /*0280*/  IMAD.MOV.U32 R6, RZ, RZ, 0x3e800000 ;  /* 0x3e800000ff067424 */ /* 0x001fe200078e00ff */
[----:B------:R-:W-:-:S02]  /*0290*/  UMOV UR4, 0x400 ;  /* 0x0000040000047882 */ /* 0x000fc40000000000 */
[----:B-1----:R-:W-:Y:S01]  /*02a0*/  UPRMT UR4, UR5, 0x654, UR4 ;  /* 0x0000065405047896 */ /* 0x002fe20008000004 */
[----:B------:R-:W-:Y:S01]  /*02b0*/  LOP3.LUT R0, R0, 0x2, R19, 0xf8, !PT ;  /* 0x0000000200007812 */ /* 0x000fe200078ef813 */
[----:B------:R-:W-:Y:S01]  /*02c0*/  FADD R2, R2, 9.9999997473787516356e-06 ;  /* 0x3727c5ac02027421 */ /* 0x000fe20000000000 */
[----:B------:R-:W-:-:S03]  /*02d0*/  FADD R3, R3, 9.9999997473787516356e-06 ;  /* 0x3727c5ac03037421 */ /* 0x000fc60000000000 */
[----:B------:R-:W0:Y:S08]  /*02e0*/  MUFU.SQRT R14, R2 ;  /* 0x00000002000e7308 */ /* 0x000e300000002000 */
[----:B------:R-:W1:Y:S01]  /*02f0*/  MUFU.SQRT R15, R3 ;  /* 0x00000003000f7308 */ /* 0x000e620000002000 */
[C---:B0-----:R-:W-:Y:S02]  /*0300*/  FSETP.GT.AND P0, PT, R14.reuse, 8.50705917302346158658e+37, PT ;  /* 0x7e8000000e00780b */ /* 0x041fe40003f04000 */
[----:B------:R-:W-:-:S02]  /*0310*/  FSETP.GEU.AND P2, PT, R14, 1.175494350822287508e-38, PT ;  /* 0x008000000e00780b */ /* 0x000fc40003f4e000 */
[C---:B-1----:R-:W-:Y:S02]  /*0320*/  FSETP.GT.AND P1, PT, R15.reuse, 8.50705917302346158658e+37, PT ;  /* 0x7e8000000f00780b */ /* 0x042fe40003f24000 */
[----:B------:R-:W-:-:S07]  /*0330*/  FSETP.GEU.AND P3, PT, R15, 1.175494350822287508e-38, PT ;  /* 0x008000000f00780b */ /* 0x000fce0003f6e000 */
[----:B------:R-:W-:-:S04]  /*0340*/  @P0 FMUL R14, R14, 0.25 ;  /* 0x3e8000000e0e0820 */ /* 0x000fc80000400000 */
[----:B------:R-:W-:Y:S01]  /*0350*/  @!P2 FMUL R14, R14, 16777216 ;  /* 0x4b8000000e0ea820 */ /* 0x000fe20000400000 */
[----:B------:R-:W-:-:S04]  /*0360*/  @P1 FMUL R15, R15, 0.25 ;  /* 0x3e8000000f0f1820 */ /* 0x000fc80000400000 */
[----:B------:R-:W-:Y:S01]  /*0370*/  @!P3 FMUL R15, R15, 16777216 ;  /* 0x4b8000000f0fb820 */ /* 0x000fe20000400000 */
[----:B------:R-:W0:Y:S01]  /*0380*/  MUFU.RCP R14, R14 ;  /* 0x0000000e000e7308 */ /* 0x000e220000001000 */
[----:B------:R-:W-:-:S07]  /*0390*/  FSEL R3, R6, 1, P0 ;  /* 0x3f80000006037808 */ /* 0x000fce0000000000 */
[----:B------:R-:W1:Y:S01]  /*03a0*/  MUFU.RCP R15, R15 ;  /* 0x0000000f000f7308 */ /* 0x000e620000001000 */
[----:B------:R-:W-:Y:S01]  /*03b0*/  FSEL R6, R6, 1, P1 ;  /* 0x3f80000006067808 */ /* 0x000fe20000800000 */
[----:B------:R-:W-:Y:S01]  /*03c0*/  @!P2 FMUL R3, R3, 16777216 ;  /* 0x4b8000000303a820 */ /* 0x000fe20000400000 */
[----:B------:R-:W-:-:S03]  /*03d0*/  SHF.L.U32 R2, R18, 0x3, RZ ;  /* 0x0000000312027819 */ /* 0x000fc600000006ff */
[----:B------:R-:W-:Y:S01]  /*03e0*/  @!P3 FMUL R6, R6, 16777216 ;  /* 0x4b8000000606b820 */ /* 0x000fe20000400000 */
[----:B--2---:R-:W-:Y:S01]  /*03f0*/  FADD R11, -R13, R11 ;  /* 0x0000000b0d0b7221 */ /* 0x004fe20000000100 */
[----:B------:R-:W-:Y:S01]  /*0400*/  FADD R10, -R12, R10 ;  /* 0x0000000a0c0a7221 */ /* 0x000fe20000000100 */
[----:B0-----:R-:W-:Y:S01]  /*0410*/  FMUL R7, R14, R3 ;  /* 0x000000030e077220 */ /* 0x001fe20000400000 */
[----:B------:R-:W-:Y:S01]  /*0420*/  LOP3.LUT R12, R2, 0xf8, RZ, 0xc0, !PT ;  /* 0x000000f8020c7812 */ /* 0x000fe200078ec0ff */
[----:B-1----:R-:W-:Y:S02]  /*0430*/  FMUL R6, R15, R6 ;  /* 0x000000060f067220 */ /* 0x002fe40000400000 */
[----:B------:R-:W-:Y:S02]  /*0440*/  FMUL R7, R10, R7 ;  /* 0x000000070a077220 */ /* 0x000fe40000400000 */
[----:B------:R-:W-:Y:S01]  /*0450*/  FMUL R6, R11, R6 ;  /* 0x000000060b067220 */ /* 0x000fe20000400000 */
[----:B------:R-:W-:Y:S01]  /*0460*/  LOP3.LUT R23, R23, 0xf8, R2, 0xf8, !PT ;  /* 0x000000f817177812 */ /* 0x000fe200078ef802 */
[----:B----4-:R-:W-:Y:S01]  /*0470*/  FFMA R7, R7, R24, R8 ;  /* 0x0000001807077223 */ /* 0x010fe20000000008 */
[----:B------:R-:W-:Y:S01]  /*0480*/  LEA R12, R12, UR4, 0x1 ;  /* 0x000000040c0c7c11 */ /* 0x000fe2000f8e08ff */
[----:B------:R-:W-:Y:S01]  /*0490*/  FFMA R6, R6, R25, R9 ;  /* 0x0000001906067223 */ /* 0x000fe20000000009 */
[----:B------:R-:W-:Y:S01]  /*04a0*/  SHF.R.U32.HI R13, RZ, 0x1, R18 ;  /* 0x00000001ff0d7819 */ /* 0x000fe20000011612 */
[----:B---3--:R-:W-:-:S02]  /*04b0*/  FADD R4, R7, R4 ;  /* 0x0000000407047221 */ /* 0x008fc40000000000 */
[----:B------:R-:W-:Y:S02]  /*04c0*/  IMAD R12, R23, 0x4, R12 ;  /* 0x00000004170c7824 */ /* 0x000fe400078e020c */
[----:B------:R-:W-:Y:S01]  /*04d0*/  FADD R5, R6, R5 ;  /* 0x0000000506057221 */ /* 0x000fe20000000000 */
[----:B------:R-:W-:Y:S02]  /*04e0*/  SGXT.U32 R3, R13, 0x6 ;  /* 0x000000060d03781a */ /* 0x000fe40000000000 */
[----:B------:R0:W-:Y:S04]  /*04f0*/  STS [R12], R4 ;  /* 0x000000040c007388 */ /* 0x0001e80000000800 */
[----:B------:R0:W-:Y:S01]  /*0500*/  STS [R12+0x18], R5 ;  /* 0x000018050c007388 */ /* 0x0001e20000000800 */
[----:B------:R-:W-:Y:S01]  /*0510*/  LOP3.LUT R20, R20, R3, RZ, 0xfc, !PT ;  /* 0x0000000314147212 */ /* 0x000fe200078efcff */
[----:B------:R-:W-:Y:S03]  /*0520*/  BAR.SYNC.DEFER_BLOCKING 0x0 ;  /* 0x0000000000007b1d */ /* 0x000fe60000010000 */
[----:B------:R-:W-:-:S04]  /*0530*/  ISETP.GE.AND P0, PT, R20, 0x38, PT ;  /* 0x000000381400780c */ /* 0x000fc80003f06270 */
[----:B------:R-:W-:Y:S02]  /*0540*/  ISETP.LT.AND P0, PT, R0, 0x40, !P0 ;  /* 0x000000400000780c */ /* 0x000fe40004701270 */
[----:B------:R-:W-:Y:S02]  /*0550*/  LOP3.LUT R18, R18, 0x7e, RZ, 0xc0, !PT ;  /* 0x0000007e12127812 */ /* 0x000fe400078ec0ff */
[----:B------:R-:W-:Y:S02]  /*0560*/  LOP3.LUT R3, R2, 0x3f8, RZ, 0xc0, !PT ;  /* 0x000003f802037812 */ /* 0x000fe400078ec0ff */
[----:B------:R-:W-:-:S05]  /*0570*/  LEA R18, R18, UR4, 0x2 ;  /* 0x0000000412127c11 */ /* 0x000fca000f8e10ff */
[----:B------:R-:W-:Y:S02]  /*0580*/  IMAD.IADD R18, R18, 0x1, R3 ;  /* 0x0000000112127824 */ /* 0x000fe400078e0203 */
[----:B0-----:R-:W-:Y:S05]  /*0590*/  @!P0 EXIT ;  /* 0x000000000000894d */ /* 0x001fea0003800000 */
[----:B------:R-:W0:Y:S01]  /*05a0*/  LDS.64 R18, [R18] ;  /* 0x0000000012127984 */ /* 0x000e220000000a00 */
[----:B------:R-:W-:Y:S01]  /*05b0*/  SHF.R.S32.HI R5, RZ, 0x1f, R0 ;  /* 0x0000001fff057819 */ /* 0x000fe20000011400 */
[----:B------:R-:W1:Y:S03]  /*05c0*/  LDC.64 R2, c[0x0][0x240] ;  /* 0x00009000ff027b82 */ /* 0x000e660000000a00 */
[----:B------:R-:W-:-:S04]  /*05d0*/  LEA.HI R5, R5, R0, RZ, 0x4 ;  /* 0x0000000005057211 */ /* 0x000fc800078f20ff */
[----:B------:R-:W-:Y:S02]  /*05e0*/  LOP3.LUT R7, R5, 0xfffffff0, RZ, 0xc0, !PT ;  /* 0xfffffff005077812 */ /* 0x000fe400078ec0ff */
[----:B------:R-:W-:Y:S02]  /*05f0*/  SHF.R.S32.HI R5, RZ, 0x4, R5 ;  /* 0x00000004ff057819 */ /* 0x000fe40000011405 */
[----:B------:R-:W-:-:S05]  /*0600*/  IADD3 R7, R0, -R7, RZ ;  /* 0x8000000700077210 */ /* 0x000fca0007ffe0ff */
[----:B------:R-:W-:-:S04]  /*0610*/  IMAD R20, R20, 0x10, R7 ;  /* 0x0000001014147824 */ /* 0x000fc800078e0207 */
[----:B------:R-:W-:-:S04]  /*0620*/  IMAD R5, R5, 0x380, R20 ;  /* 0x0000038005057824 */ /* 0x000fc800078e0214 */
[----:B-1----:R-:W-:-:S05]  /*0630*/  IMAD.WIDE R2, R5, 0x4, R2 ;  /* 0x0000000405027825 */ /* 0x002fca00078e0202 */
[----:B0-----:R-:W-:Y:S01]  /*0640*/  STG.E.64 desc[UR6][R2.64], R18 ;  /* 0x0000001202007986 */ /* 0x001fe2000c101b06 */
[----:B------:R-:W-:Y:S05]  /*0650*/  EXIT ;  /* 0x000000000000794d */ /* 0x000fea0003800000 */
.L_x_0:
[----:B------:R-:W-:-:S00]  /*0660*/  BRA `(.L_x_0) ;  /* 0xfffffffc00fc7947 */ /* 0x000fc0000383ffff */
[----:B------:R-:W-:-:S00]  /*0670*/  NOP ;  /* 0x0000000000007918 */ /* 0x000fc00000000000 */
        /* <DEDUP_REMOVED lines=8> */
.L_x_1:


//--------------------- .nv.global.init           --------------------------
	.section	.nv.global.init,"aw",@progbits
.nv.global.init:
	.type		_$_str,@object
	.size		_$_str,(_$_str_$_2 - _$_str)
_$_str:
        /*0000*/ 	.byte	0x5f, 0x5f, 0x43, 0x55, 0x44, 0x41, 0x5f, 0x46, 0x54, 0x5a, 0x00
	.type		_$_str_$_2,@object
	.size		_$_str_$_2,(.L_1 - _$_str_$_2)
_$_str_$_2:
        /*000b*/ 	.byte	0x5f, 0x5f, 0x43, 0x55, 0x44, 0x41, 0x5f, 0x50, 0x52, 0x45, 0x43, 0x5f, 0x53, 0x51, 0x52, 0x54
        /*001b*/ 	.byte	0x00
.L_1:


//--------------------- .nv.shared.triton_poi_fused__native_batch_norm_legit_no_training_add_44 --------------------------
	.section	.nv.shared.triton_poi_fused__native_batch_norm_legit_no_training_add_44,"aw",@nobits
	.sectionflags	@""
	.align	16
	.zero		1024


//--------------------- .nv.constant0.triton_poi_fused__native_batch_norm_legit_no_training_add_44 --------------------------
	.section	.nv.constant0.triton_poi_fused__native_batch_norm_legit_no_training_add_44,"a",@progbits
	.sectionflags	@""
	.align	4
.nv.constant0.triton_poi_fused__native_batch_norm_legit_no_training_add_44:
	.zero		592
